//
// Generated by NVIDIA NVVM Compiler
//
// Compiler Build ID: CL-36424714
// Cuda compilation tools, release 13.0, V13.0.88
// Based on NVVM 20.0.0
//

.version 9.0
.target sm_100
.address_size 64

	// .globl	_Z6vecAddPfS_
.extern .func  (.param .b32 func_retval0) vprintf
(
	.param .b64 vprintf_param_0,
	.param .b64 vprintf_param_1
)
;
// _ZZ6vecAddPfS_E4tile has been demoted
.global .align 1 .b8 $str[8] = {37, 100, 44, 32, 37, 102, 10};

.visible .entry _Z6vecAddPfS_(
	.param .u64 .ptr .align 1 _Z6vecAddPfS__param_0,
	.param .u64 .ptr .align 1 _Z6vecAddPfS__param_1
)
{
	.local .align 16 .b8 	__local_depot0[16];
	.reg .b64 	%SP;
	.reg .b64 	%SPL;
	.reg .pred 	%p<12>;
	.reg .b32 	%r<10>;
	.reg .b32 	%f<37>;
	.reg .b64 	%rd<11>;
	.reg .b64 	%fd<2>;
	// demoted variable
	.shared .align 4 .b8 _ZZ6vecAddPfS_E4tile[8192];
	mov.u64 	%SPL, __local_depot0;
	cvta.local.u64 	%SP, %SPL;
	ld.param.u64 	%rd2, [_Z6vecAddPfS__param_0];
	ld.param.u64 	%rd1, [_Z6vecAddPfS__param_1];
	cvta.to.global.u64 	%rd3, %rd2;
	add.u64 	%rd4, %SP, 0;
	add.u64 	%rd5, %SPL, 0;
	mov.u32 	%r3, %ctaid.x;
	shl.b32 	%r4, %r3, 11;
	mov.u32 	%r1, %tid.x;
	or.b32  	%r5, %r4, %r1;
	mul.wide.s32 	%rd6, %r5, 4;
	add.s64 	%rd7, %rd3, %rd6;
	ld.global.f32 	%f1, [%rd7];
	shl.b32 	%r6, %r1, 2;
	mov.u32 	%r7, _ZZ6vecAddPfS_E4tile;
	add.s32 	%r2, %r7, %r6;
	st.shared.f32 	[%r2], %f1;
	ld.global.f32 	%f2, [%rd7+4096];
	st.shared.f32 	[%r2+4096], %f2;
	bar.sync 	0;
	ld.shared.f32 	%f3, [%r2];
	ld.shared.f32 	%f4, [%r2+4096];
	add.f32 	%f5, %f3, %f4;
	st.shared.f32 	[%r2], %f5;
	cvt.f64.f32 	%fd1, %f5;
	st.local.u32 	[%rd5], %r1;
	st.local.f64 	[%rd5+8], %fd1;
	mov.u64 	%rd8, $str;
	cvta.global.u64 	%rd9, %rd8;
	{ // callseq 0, 0
	.param .b64 param0;
	st.param.b64 	[param0], %rd9;
	.param .b64 param1;
	st.param.b64 	[param1], %rd4;
	.param .b32 retval0;
	call.uni (retval0), 
	vprintf, 
	(
	param0, 
	param1
	);
	ld.param.b32 	%r8, [retval0];
	} // callseq 0
	bar.sync 	0;
	setp.gt.u32 	%p1, %r1, 511;
	@%p1 bra 	$L__BB0_2;
	ld.shared.f32 	%f6, [%r2];
	ld.shared.f32 	%f7, [%r2+2048];
	add.f32 	%f8, %f6, %f7;
	st.shared.f32 	[%r2], %f8;
$L__BB0_2:
	bar.sync 	0;
	setp.gt.u32 	%p2, %r1, 255;
	@%p2 bra 	$L__BB0_4;
	ld.shared.f32 	%f9, [%r2];
	ld.shared.f32 	%f10, [%r2+1024];
	add.f32 	%f11, %f9, %f10;
	st.shared.f32 	[%r2], %f11;
$L__BB0_4:
	bar.sync 	0;
	setp.gt.u32 	%p3, %r1, 127;
	@%p3 bra 	$L__BB0_6;
	ld.shared.f32 	%f12, [%r2];
	ld.shared.f32 	%f13, [%r2+512];
	add.f32 	%f14, %f12, %f13;
	st.shared.f32 	[%r2], %f14;
$L__BB0_6:
	bar.sync 	0;
	setp.gt.u32 	%p4, %r1, 63;
	@%p4 bra 	$L__BB0_8;
	ld.shared.f32 	%f15, [%r2];
	ld.shared.f32 	%f16, [%r2+256];
	add.f32 	%f17, %f15, %f16;
	st.shared.f32 	[%r2], %f17;
$L__BB0_8:
	bar.sync 	0;
	setp.gt.u32 	%p5, %r1, 31;
	@%p5 bra 	$L__BB0_10;
	ld.shared.f32 	%f18, [%r2];
	ld.shared.f32 	%f19, [%r2+128];
	add.f32 	%f20, %f18, %f19;
	st.shared.f32 	[%r2], %f20;
$L__BB0_10:
	bar.sync 	0;
	setp.gt.u32 	%p6, %r1, 15;
	@%p6 bra 	$L__BB0_12;
	ld.shared.f32 	%f21, [%r2];
	ld.shared.f32 	%f22, [%r2+64];
	add.f32 	%f23, %f21, %f22;
	st.shared.f32 	[%r2], %f23;
$L__BB0_12:
	bar.sync 	0;
	setp.gt.u32 	%p7, %r1, 7;
	@%p7 bra 	$L__BB0_14;
	ld.shared.f32 	%f24, [%r2];
	ld.shared.f32 	%f25, [%r2+32];
	add.f32 	%f26, %f24, %f25;
	st.shared.f32 	[%r2], %f26;
$L__BB0_14:
	bar.sync 	0;
	setp.gt.u32 	%p8, %r1, 3;
	@%p8 bra 	$L__BB0_16;
	ld.shared.f32 	%f27, [%r2];
	ld.shared.f32 	%f28, [%r2+16];
	add.f32 	%f29, %f27, %f28;
	st.shared.f32 	[%r2], %f29;
$L__BB0_16:
	bar.sync 	0;
	setp.gt.u32 	%p9, %r1, 1;
	@%p9 bra 	$L__BB0_18;
	ld.shared.f32 	%f30, [%r2];
	ld.shared.f32 	%f31, [%r2+8];
	add.f32 	%f32, %f30, %f31;
	st.shared.f32 	[%r2], %f32;
$L__BB0_18:
	bar.sync 	0;
	setp.ne.s32 	%p10, %r1, 0;
	@%p10 bra 	$L__BB0_20;
	ld.shared.f32 	%f33, [%r2];
	ld.shared.f32 	%f34, [_ZZ6vecAddPfS_E4tile+4];
	add.f32 	%f35, %f33, %f34;
	st.shared.f32 	[%r2], %f35;
$L__BB0_20:
	setp.ne.s32 	%p11, %r1, 0;
	bar.sync 	0;
	@%p11 bra 	$L__BB0_22;
	ld.shared.f32 	%f36, [_ZZ6vecAddPfS_E4tile];
	cvta.to.global.u64 	%rd10, %rd1;
	st.global.f32 	[%rd10], %f36;
$L__BB0_22:
	ret;

}


// ===== COMPILED SASS (sm_100) =====

	.target	sm_100

	.elftype	@"ET_EXEC"


//--------------------- .note.nv.tkinfo           --------------------------
	.section	.note.nv.tkinfo,"",@"SHT_NOTE"
	.sectionflags	@"SHF_NOTE_NV_TKINFO"
	.tkinfo
        /*0018*/ 	.word	0x00000002
        /*0030*/ 	.string	""
        /*0030*/ 	.string	"ptxas"
        /*0030*/ 	.string	"Cuda compilation tools, release 13.0, V13.0.88"
        /*0030*/ 	.string	"Build cuda_13.0.r13.0/compiler.36424714_0"
        /*0030*/ 	.string	"-arch sm_100 -m 64 "



//--------------------- .note.nv.cuinfo           --------------------------
	.section	.note.nv.cuinfo,"",@"SHT_NOTE"
	.sectionflags	@"SHF_NOTE_NV_CUINFO"
        /*0018*/ 	.short	0x0002
        /*001a*/ 	.short	0x0064
        /*001c*/ 	.short	0x0082
	.zero		2


//--------------------- .nv.info                  --------------------------
	.section	.nv.info,"",@"SHT_CUDA_INFO"
	.align	4


	//----- nvinfo : EIATTR_REGCOUNT
	.align		4
        /*0000*/ 	.byte	0x04, 0x2f
        /*0002*/ 	.short	(.L_2 - .L_1)
	.align		4
.L_1:
        /*0004*/ 	.word	index@(_Z6vecAddPfS_)
        /*0008*/ 	.word	0x00000018


	//----- nvinfo : EIATTR_FRAME_SIZE
	.align		4
.L_2:
        /*000c*/ 	.byte	0x04, 0x11
        /*000e*/ 	.short	(.L_4 - .L_3)
	.align		4
.L_3:
        /*0010*/ 	.word	index@(_Z6vecAddPfS_)
        /*0014*/ 	.word	0x00000010


	//----- nvinfo : EIATTR_MIN_STACK_SIZE
	.align		4
.L_4:
        /*0018*/ 	.byte	0x04, 0x12
        /*001a*/ 	.short	(.L_6 - .L_5)
	.align		4
.L_5:
        /*001c*/ 	.word	index@(_Z6vecAddPfS_)
        /*0020*/ 	.word	0x00000010
.L_6:


//--------------------- .nv.compat                --------------------------
	.section	.nv.compat,"",@"SHT_CUDA_COMPAT_INFO"
	.align	4
        /*0000*/ 	.byte	0x02, 0x09, 0x00, 0x00, 0x02, 0x02, 0x01, 0x00, 0x02, 0x05, 0x05, 0x00, 0x03, 0x07, 0x01, 0x01
        /*0010*/ 	.byte	0x02, 0x03, 0x00, 0x00, 0x02, 0x06, 0x01, 0x00, 0x04, 0x0b, 0x08, 0x00, 0x09, 0x00, 0x00, 0x00
        /*0020*/ 	.byte	0x00, 0x00, 0x00, 0x00


//--------------------- .nv.info._Z6vecAddPfS_    --------------------------
	.section	.nv.info._Z6vecAddPfS_,"",@"SHT_CUDA_INFO"
	.sectionflags	@""
	.align	4


	//----- nvinfo : EIATTR_CUDA_API_VERSION
	.align		4
        /*0000*/ 	.byte	0x04, 0x37
        /*0002*/ 	.short	(.L_8 - .L_7)
.L_7:
        /*0004*/ 	.word	0x00000082


	//----- nvinfo : EIATTR_KPARAM_INFO
	.align		4
.L_8:
        /*0008*/ 	.byte	0x04, 0x17
        /*000a*/ 	.short	(.L_10 - .L_9)
.L_9:
        /*000c*/ 	.word	0x00000000
        /*0010*/ 	.short	0x0001
        /*0012*/ 	.short	0x0008
        /*0014*/ 	.byte	0x00, 0xf5, 0x21, 0x00


	//----- nvinfo : EIATTR_KPARAM_INFO
	.align		4
.L_10:
        /*0018*/ 	.byte	0x04, 0x17
        /*001a*/ 	.short	(.L_12 - .L_11)
.L_11:
        /*001c*/ 	.word	0x00000000
        /*0020*/ 	.short	0x0000
        /*0022*/ 	.short	0x0000
        /*0024*/ 	.byte	0x00, 0xf5, 0x21, 0x00


	//----- nvinfo : EIATTR_SPARSE_MMA_MASK
	.align		4
.L_12:
        /*0028*/ 	.byte	0x03, 0x50
        /*002a*/ 	.short	0x0000


	//----- nvinfo : EIATTR_MAXREG_COUNT
	.align		4
        /*002c*/ 	.byte	0x03, 0x1b
        /*002e*/ 	.short	0x00ff


	//----- nvinfo : EIATTR_NUM_BARRIERS
	.align		4
        /*0030*/ 	.byte	0x02, 0x4c
        /*0032*/ 	.byte	0x01
	.zero		1


	//----- nvinfo : EIATTR_EXTERNS
	.align		4
        /*0034*/ 	.byte	0x04, 0x0f
        /*0036*/ 	.short	(.L_14 - .L_13)


	//   ....[0]....
	.align		4
.L_13:
        /*0038*/ 	.word	index@(vprintf)


	//----- nvinfo : EIATTR_MERCURY_ISA_VERSION
	.align		4
.L_14:
        /*003c*/ 	.byte	0x03, 0x5f
        /*003e*/ 	.short	0x0101


	//----- nvinfo : EIATTR_VRC_CTA_INIT_COUNT
	.align		4
        /*0040*/ 	.byte	0x02, 0x4a
	.zero		1
	.zero		1


	//----- nvinfo : EIATTR_SYSCALL_OFFSETS
	.align		4
        /*0044*/ 	.byte	0x04, 0x46
        /*0046*/ 	.short	(.L_16 - .L_15)


	//   ....[0]....
.L_15:
        /*0048*/ 	.word	0x00000230


	//----- nvinfo : EIATTR_EXIT_INSTR_OFFSETS
	.align		4
.L_16:
        /*004c*/ 	.byte	0x04, 0x1c
        /*004e*/ 	.short	(.L_18 - .L_17)


	//   ....[0]....
.L_17:
        /*0050*/ 	.word	0x00000650


	//   ....[1]....
        /*0054*/ 	.word	0x000006c0


	//----- nvinfo : EIATTR_CRS_STACK_SIZE
	.align		4
.L_18:
        /*0058*/ 	.byte	0x04, 0x1e
        /*005a*/ 	.short	(.L_20 - .L_19)
.L_19:
        /*005c*/ 	.word	0x00000000


	//----- nvinfo : EIATTR_CBANK_PARAM_SIZE
	.align		4
.L_20:
        /*0060*/ 	.byte	0x03, 0x19
        /*0062*/ 	.short	0x0010


	//----- nvinfo : EIATTR_PARAM_CBANK
	.align		4
        /*0064*/ 	.byte	0x04, 0x0a
        /*0066*/ 	.short	(.L_22 - .L_21)
	.align		4
.L_21:
        /*0068*/ 	.word	index@(.nv.constant0._Z6vecAddPfS_)
        /*006c*/ 	.short	0x0380
        /*006e*/ 	.short	0x0010


	//----- nvinfo : EIATTR_SW_WAR
	.align		4
.L_22:
        /*0070*/ 	.byte	0x04, 0x36
        /*0072*/ 	.short	(.L_24 - .L_23)
.L_23:
        /*0074*/ 	.word	0x00000008
.L_24:


//--------------------- .nv.callgraph             --------------------------
	.section	.nv.callgraph,"",@"SHT_CUDA_CALLGRAPH"
	.align	4
	.sectionentsize	8
	.align		4
        /*0000*/ 	.word	0x00000000
	.align		4
        /*0004*/ 	.word	0xffffffff
	.align		4
        /*0008*/ 	.word	index@(_Z6vecAddPfS_)
	.align		4
        /*000c*/ 	.word	index@(vprintf)
	.align		4
        /*0010*/ 	.word	0x00000000
	.align		4
        /*0014*/ 	.word	0xfffffffe
	.align		4
        /*0018*/ 	.word	0x00000000
	.align		4
        /*001c*/ 	.word	0xfffffffd
	.align		4
        /*0020*/ 	.word	0x00000000
	.align		4
        /*0024*/ 	.word	0xfffffffc


//--------------------- .nv.constant4             --------------------------
	.section	.nv.constant4,"a",@progbits
	.align	8
	.align		8
.nv.constant4:
        /*0000*/ 	.dword	vprintf
	.align		8
        /*0008*/ 	.dword	$str


//--------------------- .text._Z6vecAddPfS_       --------------------------
	.section	.text._Z6vecAddPfS_,"ax",@progbits
	.align	128
        .global         _Z6vecAddPfS_
        .type           _Z6vecAddPfS_,@function
        .size           _Z6vecAddPfS_,(.L_x_2 - _Z6vecAddPfS_)
        .other          _Z6vecAddPfS_,@"STO_CUDA_ENTRY STV_DEFAULT"
_Z6vecAddPfS_:
.text._Z6vecAddPfS_:
[----:B------:R-:W0:Y:S01]  /*0000*/  LDC R1, c[0x0][0x37c] ;  /* 0x0000df00ff017b82 */ /* 0x000e220000000800 */
[----:B------:R-:W1:Y:S07]  /*0010*/  S2R R2, SR_TID.X ;  /* 0x0000000000027919 */ /* 0x000e6e0000002100 */
[----:B------:R-:W2:Y:S01]  /*0020*/  S2UR UR4, SR_CTAID.X ;  /* 0x00000000000479c3 */ /* 0x000ea20000002500 */
[----:B------:R-:W3:Y:S01]  /*0030*/  LDCU.64 UR36, c[0x0][0x358] ;  /* 0x00006b00ff2477ac */ /* 0x000ee20008000a00 */
[----:B0-----:R-:W-:Y:S01]  /*0040*/  VIADD R1, R1, 0xfffffff0 ;  /* 0xfffffff001017836 */ /* 0x001fe20000000000 */
[----:B------:R-:W0:Y:S05]  /*0050*/  LDCU.64 UR6, c[0x4][0x8] ;  /* 0x01000100ff0677ac */ /* 0x000e2a0008000a00 */
[----:B------:R-:W4:Y:S01]  /*0060*/  LDC.64 R4, c[0x0][0x380] ;  /* 0x0000e000ff047b82 */ /* 0x000f220000000a00 */
[----:B--2---:R-:W-:-:S06]  /*0070*/  USHF.L.U32 UR4, UR4, 0xb, URZ ;  /* 0x0000000b04047899 */ /* 0x004fcc00080006ff */
[----:B-1----:R-:W-:-:S05]  /*0080*/  LOP3.LUT R3, R2, UR4, RZ, 0xfc, !PT ;  /* 0x0000000402037c12 */ /* 0x002fca000f8efcff */
[----:B----4-:R-:W-:-:S05]  /*0090*/  IMAD.WIDE R4, R3, 0x4, R4 ;  /* 0x0000000403047825 */ /* 0x010fca00078e0204 */
[----:B---3--:R-:W2:Y:S04]  /*00a0*/  LDG.E R7, desc[UR36][R4.64] ;  /* 0x0000002404077981 */ /* 0x008ea8000c1e1900 */
[----:B------:R0:W3:Y:S01]  /*00b0*/  LDG.E R11, desc[UR36][R4.64+0x1000] ;  /* 0x00100024040b7981 */ /* 0x0000e2000c1e1900 */
[----:B------:R-:W1:Y:S01]  /*00c0*/  S2UR UR5, SR_CgaCtaId ;  /* 0x00000000000579c3 */ /* 0x000e620000008800 */
[----:B------:R-:W-:Y:S02]  /*00d0*/  UMOV UR4, 0x400 ;  /* 0x0000040000047882 */ /* 0x000fe40000000000 */
[----:B------:R-:W-:Y:S01]  /*00e0*/  STL [R1], R2 ;  /* 0x0000000201007387 */ /* 0x000fe20000100800 */
[----:B0-----:R-:W-:Y:S02]  /*00f0*/  IMAD.U32 R4, RZ, RZ, UR6 ;  /* 0x00000006ff047e24 */ /* 0x001fe4000f8e00ff */
[----:B------:R-:W-:Y:S01]  /*0100*/  IMAD.U32 R5, RZ, RZ, UR7 ;  /* 0x00000007ff057e24 */ /* 0x000fe2000f8e00ff */
[----:B-1----:R-:W-:Y:S01]  /*0110*/  ULEA UR4, UR5, UR4, 0x18 ;  /* 0x0000000405047291 */ /* 0x002fe2000f8ec0ff */
[----:B------:R-:W0:Y:S05]  /*0120*/  LDCU UR5, c[0x0][0x2fc] ;  /* 0x00005f80ff0577ac */ /* 0x000e2a0008000800 */
[----:B------:R-:W-:-:S05]  /*0130*/  LEA R16, R2, UR4, 0x2 ;  /* 0x0000000402107c11 */ /* 0x000fca000f8e10ff */
[----:B------:R-:W1:Y:S02]  /*0140*/  LDCU UR4, c[0x0][0x2f8] ;  /* 0x00005f00ff0477ac */ /* 0x000e640008000800 */
[----:B-1----:R-:W-:Y:S01]  /*0150*/  IADD3 R6, P0, PT, R1, UR4, RZ ;  /* 0x0000000401067c10 */ /* 0x002fe2000ff1e0ff */
[----:B--2---:R0:W-:Y:S04]  /*0160*/  STS [R16], R7 ;  /* 0x0000000710007388 */ /* 0x0041e80000000800 */
[----:B---3--:R-:W-:Y:S01]  /*0170*/  STS [R16+0x1000], R11 ;  /* 0x0010000b10007388 */ /* 0x008fe20000000800 */
[----:B------:R-:W-:Y:S01]  /*0180*/  BAR.SYNC.DEFER_BLOCKING 0x0 ;  /* 0x0000000000007b1d */ /* 0x000fe20000010000 */
[----:B0-----:R-:W-:-:S05]  /*0190*/  IMAD.X R7, RZ, RZ, UR5, P0 ;  /* 0x00000005ff077e24 */ /* 0x001fca00080e06ff */
[----:B------:R-:W-:Y:S04]  /*01a0*/  LDS R3, [R16] ;  /* 0x0000000010037984 */ /* 0x000fe80000000800 */
[----:B------:R-:W0:Y:S02]  /*01b0*/  LDS R0, [R16+0x1000] ;  /* 0x0010000010007984 */ /* 0x000e240000000800 */
[----:B0-----:R-:W-:Y:S01]  /*01c0*/  FADD R3, R3, R0 ;  /* 0x0000000003037221 */ /* 0x001fe20000000000 */
[----:B------:R-:W-:-:S03]  /*01d0*/  MOV R0, 0x0 ;  /* 0x0000000000007802 */ /* 0x000fc60000000f00 */
[----:B------:R-:W0:Y:S01]  /*01e0*/  F2F.F64.F32 R8, R3 ;  /* 0x0000000300087310 */ /* 0x000e220000201800 */
[----:B------:R1:W-:Y:S01]  /*01f0*/  STS [R16], R3 ;  /* 0x0000000310007388 */ /* 0x0003e20000000800 */
[----:B------:R1:W2:Y:S03]  /*0200*/  LDC.64 R10, c[0x4][R0] ;  /* 0x01000000000a7b82 */ /* 0x0002a60000000a00 */
[----:B0-----:R1:W-:Y:S02]  /*0210*/  STL.64 [R1+0x8], R8 ;  /* 0x0000080801007387 */ /* 0x0013e40000100a00 */
[----:B------:R-:W-:-:S07]  /*0220*/  LEPC R20, `(.L_x_0) ;  /* 0x000000001014794e */ /* 0x000fce0000000000 */
[----:B-12---:R-:W-:Y:S05]  /*0230*/  CALL.ABS.NOINC R10 ;  /* 0x000000000a007343 */ /* 0x006fea0003c00000 */
.L_x_0:
[----:B------:R-:W-:Y:S05]  /*0240*/  WARPSYNC.ALL ;  /* 0x0000000000007948 */ /* 0x000fea0003800000 */
[----:B------:R-:W-:Y:S01]  /*0250*/  BAR.SYNC.DEFER_BLOCKING 0x0 ;  /* 0x0000000000007b1d */ /* 0x000fe20000010000 */
[C---:B------:R-:W-:Y:S02]  /*0260*/  ISETP.GT.U32.AND P0, PT, R2.reuse, 0x1ff, PT ;  /* 0x000001ff0200780c */ /* 0x040fe40003f04070 */
[C---:B------:R-:W-:Y:S02]  /*0270*/  ISETP.GT.U32.AND P1, PT, R2.reuse, 0xff, PT ;  /* 0x000000ff0200780c */ /* 0x040fe40003f24070 */
[----:B------:R-:W-:-:S09]  /*0280*/  ISETP.GT.U32.AND P2, PT, R2, 0x7, PT ;  /* 0x000000070200780c */ /* 0x000fd20003f44070 */
[----:B------:R-:W-:Y:S04]  /*0290*/  @!P0 LDS R0, [R16] ;  /* 0x0000000010008984 */ /* 0x000fe80000000800 */
[----:B------:R-:W0:Y:S02]  /*02a0*/  @!P0 LDS R3, [R16+0x800] ;  /* 0x0008000010038984 */ /* 0x000e240000000800 */
[----:B0-----:R-:W-:-:S05]  /*02b0*/  @!P0 FADD R3, R0, R3 ;  /* 0x0000000300038221 */ /* 0x001fca0000000000 */
[----:B------:R-:W-:Y:S01]  /*02c0*/  @!P0 STS [R16], R3 ;  /* 0x0000000310008388 */ /* 0x000fe20000000800 */
[----:B------:R-:W-:Y:S01]  /*02d0*/  BAR.SYNC.DEFER_BLOCKING 0x0 ;  /* 0x0000000000007b1d */ /* 0x000fe20000010000 */
[----:B------:R-:W-:-:S05]  /*02e0*/  ISETP.GT.U32.AND P0, PT, R2, 0x7f, PT ;  /* 0x0000007f0200780c */ /* 0x000fca0003f04070 */
        /* <DEDUP_REMOVED lines=33> */
[----:B------:R0:W-:Y:S01]  /*0500*/  @!P2 STS [R16], R3 ;  /* 0x000000031000a388 */ /* 0x0001e20000000800 */
[----:B------:R-:W-:Y:S01]  /*0510*/  BAR.SYNC.DEFER_BLOCKING 0x0 ;  /* 0x0000000000007b1d */ /* 0x000fe20000010000 */
[----:B------:R-:W-:-:S13]  /*0520*/  ISETP.NE.AND P2, PT, R2, RZ, PT ;  /* 0x000000ff0200720c */ /* 0x000fda0003f45270 */
[----:B0-----:R-:W0:Y:S01]  /*0530*/  @!P2 S2R R3, SR_CgaCtaId ;  /* 0x000000000003a919 */ /* 0x001e220000008800 */
[----:B------:R-:W-:Y:S01]  /*0540*/  @!P2 MOV R2, 0x400 ;  /* 0x000004000002a802 */ /* 0x000fe20000000f00 */
[----:B------:R-:W-:Y:S04]  /*0550*/  @!P0 LDS R0, [R16] ;  /* 0x0000000010008984 */ /* 0x000fe80000000800 */
[----:B------:R-:W1:Y:S01]  /*0560*/  @!P0 LDS R5, [R16+0x10] ;  /* 0x0000100010058984 */ /* 0x000e620000000800 */
[----:B0-----:R-:W-:Y:S01]  /*0570*/  @!P2 LEA R2, R3, R2, 0x18 ;  /* 0x000000020302a211 */ /* 0x001fe200078ec0ff */
[----:B-1----:R-:W-:-:S05]  /*0580*/  @!P0 FADD R5, R0, R5 ;  /* 0x0000000500058221 */ /* 0x002fca0000000000 */
[----:B------:R-:W-:Y:S01]  /*0590*/  @!P0 STS [R16], R5 ;  /* 0x0000000510008388 */ /* 0x000fe20000000800 */
[----:B------:R-:W-:Y:S06]  /*05a0*/  BAR.SYNC.DEFER_BLOCKING 0x0 ;  /* 0x0000000000007b1d */ /* 0x000fec0000010000 */
[----:B------:R-:W-:Y:S04]  /*05b0*/  @!P1 LDS R0, [R16] ;  /* 0x0000000010009984 */ /* 0x000fe80000000800 */
[----:B------:R-:W0:Y:S02]  /*05c0*/  @!P1 LDS R7, [R16+0x8] ;  /* 0x0000080010079984 */ /* 0x000e240000000800 */
[----:B0-----:R-:W-:-:S05]  /*05d0*/  @!P1 FADD R7, R0, R7 ;  /* 0x0000000700079221 */ /* 0x001fca0000000000 */
[----:B------:R-:W-:Y:S01]  /*05e0*/  @!P1 STS [R16], R7 ;  /* 0x0000000710009388 */ /* 0x000fe20000000800 */
[----:B------:R-:W-:Y:S06]  /*05f0*/  BAR.SYNC.DEFER_BLOCKING 0x0 ;  /* 0x0000000000007b1d */ /* 0x000fec0000010000 */
[----:B------:R-:W-:Y:S04]  /*0600*/  @!P2 LDS R3, [R2+0x4] ;  /* 0x000004000203a984 */ /* 0x000fe80000000800 */
[----:B------:R-:W0:Y:S02]  /*0610*/  @!P2 LDS R0, [R16] ;  /* 0x000000001000a984 */ /* 0x000e240000000800 */
[----:B0-----:R-:W-:-:S05]  /*0620*/  @!P2 FADD R3, R0, R3 ;  /* 0x000000030003a221 */ /* 0x001fca0000000000 */
[----:B------:R0:W-:Y:S01]  /*0630*/  @!P2 STS [R16], R3 ;  /* 0x000000031000a388 */ /* 0x0001e20000000800 */
[----:B------:R-:W-:Y:S06]  /*0640*/  BAR.SYNC.DEFER_BLOCKING 0x0 ;  /* 0x0000000000007b1d */ /* 0x000fec0000010000 */
[----:B------:R-:W-:Y:S05]  /*0650*/  @P2 EXIT ;  /* 0x000000000000294d */ /* 0x000fea0003800000 */
[----:B------:R-:W1:Y:S01]  /*0660*/  S2UR UR5, SR_CgaCtaId ;  /* 0x00000000000579c3 */ /* 0x000e620000008800 */
[----:B------:R-:W-:-:S07]  /*0670*/  UMOV UR4, 0x400 ;  /* 0x0000040000047882 */ /* 0x000fce0000000000 */
[----:B0-----:R-:W0:Y:S01]  /*0680*/  LDC.64 R2, c[0x0][0x388] ;  /* 0x0000e200ff027b82 */ /* 0x001e220000000a00 */
[----:B-1----:R-:W-:-:S09]  /*0690*/  ULEA UR4, UR5, UR4, 0x18 ;  /* 0x0000000405047291 */ /* 0x002fd2000f8ec0ff */
[----:B------:R-:W0:Y:S04]  /*06a0*/  LDS R5, [UR4] ;  /* 0x00000004ff057984 */ /* 0x000e280008000800 */
[----:B0-----:R-:W-:Y:S01]  /*06b0*/  STG.E desc[UR36][R2.64], R5 ;  /* 0x0000000502007986 */ /* 0x001fe2000c101924 */
[----:B------:R-:W-:Y:S05]  /*06c0*/  EXIT ;  /* 0x000000000000794d */ /* 0x000fea0003800000 */
.L_x_1:
[----:B------:R-:W-:-:S00]  /*06d0*/  BRA `(.L_x_1) ;  /* 0xfffffffc00fc7947 */ /* 0x000fc0000383ffff */
[----:B------:R-:W-:-:S00]  /*06e0*/  NOP ;  /* 0x0000000000007918 */ /* 0x000fc00000000000 */
        /* <DEDUP_REMOVED lines=9> */
.L_x_2:


//--------------------- .nv.global.init           --------------------------
	.section	.nv.global.init,"aw",@progbits
.nv.global.init:
	.type		$str,@object
	.size		$str,(.L_0 - $str)
$str:
        /*0000*/ 	.byte	0x25, 0x64, 0x2c, 0x20, 0x25, 0x66, 0x0a, 0x00
.L_0:


//--------------------- .nv.shared._Z6vecAddPfS_  --------------------------
	.section	.nv.shared._Z6vecAddPfS_,"aw",@nobits
	.sectionflags	@""
	.align	4
.nv.shared._Z6vecAddPfS_:
	.zero		9216


//--------------------- .nv.shared.reserved.0     --------------------------
	.section	.nv.shared.reserved.0,"aw",@nobits
	.weak		__nv_reservedSMEM_offset_0_alias
	.size		__nv_reservedSMEM_offset_0_alias, 0, 64
	.other		__nv_reservedSMEM_offset_0_alias,@"STO_CUDA_RESERVED_SHARED STV_DEFAULT"
__nv_reservedSMEM_offset_0_alias:
	.zero		0
	.zero		64


//--------------------- .nv.constant0._Z6vecAddPfS_ --------------------------
	.section	.nv.constant0._Z6vecAddPfS_,"a",@progbits
	.sectionflags	@""
	.align	4
.nv.constant0._Z6vecAddPfS_:
	.zero		912


//--------------------- SYMBOLS --------------------------

	.type		.nv.reservedSmem.offset0,@object
	.size		.nv.reservedSmem.offset0,0x4
	.type		.nv.reservedSmem.cap,@object
	.size		.nv.reservedSmem.cap,0x4
	.type		vprintf,@function
